	.headerflags	@"EF_CUDA_TEXMODE_UNIFIED EF_CUDA_64BIT_ADDRESS EF_CUDA_ACCELERATORS EF_CUDA_SM90 EF_CUDA_VIRTUAL_SM(EF_CUDA_SM90)"
	.elftype	@"ET_EXEC"


//--------------------- .nv.info                  --------------------------
	.section	.nv.info,"",@"SHT_CUDA_INFO"
	.align	4


	//----- nvinfo : EIATTR_REGCOUNT
	.align		4
        /*0000*/ 	.byte	0x04, 0x2f
        /*0002*/ 	.short	(.L_1 - .L_0)
	.align		4
.L_0:
        /*0004*/ 	.word	index@(triton_poi_fused_max_pool2d_with_indices_14)
        /*0008*/ 	.word	0x00000016


	//----- nvinfo : EIATTR_MIN_STACK_SIZE
	.align		4
.L_1:
        /*000c*/ 	.byte	0x04, 0x12
        /*000e*/ 	.short	(.L_3 - .L_2)
	.align		4
.L_2:
        /*0010*/ 	.word	index@(triton_poi_fused_max_pool2d_with_indices_14)
        /*0014*/ 	.word	0x00000000


	//----- nvinfo : EIATTR_FRAME_SIZE
	.align		4
.L_3:
        /*0018*/ 	.byte	0x04, 0x11
        /*001a*/ 	.short	(.L_5 - .L_4)
	.align		4
.L_4:
        /*001c*/ 	.word	index@(triton_poi_fused_max_pool2d_with_indices_14)
        /*0020*/ 	.word	0x00000000


	//----- nvinfo : EIATTR_MIN_STACK_SIZE
	.align		4
.L_5:
        /*0024*/ 	.byte	0x04, 0x12
        /*0026*/ 	.short	(.L_7 - .L_6)
	.align		4
.L_6:
        /*0028*/ 	.word	index@(triton_poi_fused_max_pool2d_with_indices_14)
        /*002c*/ 	.word	0x00000000
.L_7:


//--------------------- .nv.info.triton_poi_fused_max_pool2d_with_indices_14 --------------------------
	.section	.nv.info.triton_poi_fused_max_pool2d_with_indices_14,"",@"SHT_CUDA_INFO"
	.sectionflags	@""
	.align	4


	//----- nvinfo : EIATTR_CUDA_API_VERSION
	.align		4
        /*0000*/ 	.byte	0x04, 0x37
        /*0002*/ 	.short	(.L_9 - .L_8)
.L_8:
        /*0004*/ 	.word	0x0000007c


	//----- nvinfo : EIATTR_KPARAM_INFO
	.align		4
.L_9:
        /*0008*/ 	.byte	0x04, 0x17
        /*000a*/ 	.short	(.L_11 - .L_10)
.L_10:
        /*000c*/ 	.word	0x00000000
        /*0010*/ 	.short	0x0003
        /*0012*/ 	.short	0x0018
        /*0014*/ 	.byte	0x00, 0xf0, 0x11, 0x00


	//----- nvinfo : EIATTR_KPARAM_INFO
	.align		4
.L_11:
        /*0018*/ 	.byte	0x04, 0x17
        /*001a*/ 	.short	(.L_13 - .L_12)
.L_12:
        /*001c*/ 	.word	0x00000000
        /*0020*/ 	.short	0x0002
        /*0022*/ 	.short	0x0010
        /*0024*/ 	.byte	0x00, 0xf4, 0x21, 0x00


	//----- nvinfo : EIATTR_KPARAM_INFO
	.align		4
.L_13:
        /*0028*/ 	.byte	0x04, 0x17
        /*002a*/ 	.short	(.L_15 - .L_14)
.L_14:
        /*002c*/ 	.word	0x00000000
        /*0030*/ 	.short	0x0001
        /*0032*/ 	.short	0x0008
        /*0034*/ 	.byte	0x00, 0xf4, 0x21, 0x00


	//----- nvinfo : EIATTR_KPARAM_INFO
	.align		4
.L_15:
        /*0038*/ 	.byte	0x04, 0x17
        /*003a*/ 	.short	(.L_17 - .L_16)
.L_16:
        /*003c*/ 	.word	0x00000000
        /*0040*/ 	.short	0x0000
        /*0042*/ 	.short	0x0000
        /*0044*/ 	.byte	0x00, 0xf4, 0x21, 0x00


	//----- nvinfo : EIATTR_SPARSE_MMA_MASK
	.align		4
.L_17:
        /*0048*/ 	.byte	0x03, 0x50
        /*004a*/ 	.short	0x0000


	//----- nvinfo : EIATTR_MAXREG_COUNT
	.align		4
        /*004c*/ 	.byte	0x03, 0x1b
        /*004e*/ 	.short	0x00ff


	//----- nvinfo : EIATTR_EXIT_INSTR_OFFSETS
	.align		4
        /*0050*/ 	.byte	0x04, 0x1c
        /*0052*/ 	.short	(.L_19 - .L_18)


	//   ....[0]....
.L_18:
        /*0054*/ 	.word	0x00000480


	//----- nvinfo : EIATTR_REQNTID
	.align		4
.L_19:
        /*0058*/ 	.byte	0x04, 0x10
        /*005a*/ 	.short	(.L_21 - .L_20)
.L_20:
        /*005c*/ 	.word	0x00000080
        /*0060*/ 	.word	0x00000001
        /*0064*/ 	.word	0x00000001


	//----- nvinfo : EIATTR_CBANK_PARAM_SIZE
	.align		4
.L_21:
        /*0068*/ 	.byte	0x03, 0x19
        /*006a*/ 	.short	0x001c


	//----- nvinfo : EIATTR_PARAM_CBANK
	.align		4
        /*006c*/ 	.byte	0x04, 0x0a
        /*006e*/ 	.short	(.L_23 - .L_22)
	.align		4
.L_22:
        /*0070*/ 	.word	index@(.nv.constant0.triton_poi_fused_max_pool2d_with_indices_14)
        /*0074*/ 	.short	0x0210
        /*0076*/ 	.short	0x001c


	//----- nvinfo : EIATTR_SW_WAR
	.align		4
.L_23:
        /*0078*/ 	.byte	0x04, 0x36
        /*007a*/ 	.short	(.L_25 - .L_24)
.L_24:
        /*007c*/ 	.word	0x00000008
.L_25:


//--------------------- .nv.callgraph             --------------------------
	.section	.nv.callgraph,"",@"SHT_CUDA_CALLGRAPH"
	.align	4
	.sectionentsize	8
	.align		4
        /*0000*/ 	.word	0x00000000
	.align		4
        /*0004*/ 	.word	0xffffffff
	.align		4
        /*0008*/ 	.word	0x00000000
	.align		4
        /*000c*/ 	.word	0xfffffffe
	.align		4
        /*0010*/ 	.word	0x00000000
	.align		4
        /*0014*/ 	.word	0xfffffffd
	.align		4
        /*0018*/ 	.word	0x00000000
	.align		4
        /*001c*/ 	.word	0xfffffffc


//--------------------- .text.triton_poi_fused_max_pool2d_with_indices_14 --------------------------
	.section	.text.triton_poi_fused_max_pool2d_with_indices_14,"ax",@progbits
	.align	128
        .global         triton_poi_fused_max_pool2d_with_indices_14
        .type           triton_poi_fused_max_pool2d_with_indices_14,@function
        .size           triton_poi_fused_max_pool2d_with_indices_14,(.L_x_1 - triton_poi_fused_max_pool2d_with_indices_14)
        .other          triton_poi_fused_max_pool2d_with_indices_14,@"STO_CUDA_ENTRY STV_DEFAULT"
triton_poi_fused_max_pool2d_with_indices_14:
.text.triton_poi_fused_max_pool2d_with_indices_14:
[----:B------:R-:W-:Y:S01]  /*0000*/  LDC R1, c[0x0][0x28] ;  /* 0x00000a00ff017b82 */ /* 0x000fe20000000800 */
[----:B------:R-:W1:Y:S07]  /*0010*/  S2R R0, SR_TID.X ;  /* 0x0000000000007919 */ /* 0x000e6e0000002100 */
[----:B------:R-:W2:Y:S01]  /*0020*/  LDC.64 R2, c[0x0][0x210] ;  /* 0x00008400ff027b82 */ /* 0x000ea20000000a00 */
[----:B------:R-:W-:Y:S01]  /*0030*/  ULDC.64 UR4, c[0x0][0x208] ;  /* 0x0000820000047ab9 */ /* 0x000fe20000000a00 */
[----:B------:R-:W-:Y:S01]  /*0040*/  ULDC.64 UR6, c[0x0][0x220] ;  /* 0x0000880000067ab9 */ /* 0x000fe20000000a00 */
[----:B------:R-:W3:Y:S01]  /*0050*/  S2R R7, SR_CTAID.X ;  /* 0x0000000000077919 */ /* 0x000ee20000002500 */
[----:B-1----:R-:W-:Y:S01]  /*0060*/  IMAD.SHL.U32 R0, R0, 0x2, RZ ;  /* 0x0000000200007824 */ /* 0x002fe200078e00ff */
[----:B---3--:R-:W-:-:S04]  /*0070*/  SHF.R.S32.HI R9, RZ, 0x17, R7 ;  /* 0x00000017ff097819 */ /* 0x008fc80000011407 */
[----:B------:R-:W-:Y:S02]  /*0080*/  LOP3.LUT R0, R0, 0xfe, RZ, 0xc0, !PT ;  /* 0x000000fe00007812 */ /* 0x000fe400078ec0ff */
[----:B------:R-:W-:-:S03]  /*0090*/  SGXT R9, R9, 0x1 ;  /* 0x000000010909781a */ /* 0x000fc60000000200 */
[----:B------:R-:W-:-:S04]  /*00a0*/  IMAD R0, R7, 0x100, R0 ;  /* 0x0000010007007824 */ /* 0x000fc800078e0200 */
[----:B------:R-:W-:Y:S01]  /*00b0*/  VIADD R4, R0, 0x1 ;  /* 0x0000000100047836 */ /* 0x000fe20000000000 */
[----:B------:R-:W-:-:S04]  /*00c0*/  SHF.R.S32.HI R5, RZ, 0x1f, R0 ;  /* 0x0000001fff057819 */ /* 0x000fc80000011400 */
[----:B------:R-:W-:Y:S02]  /*00d0*/  LEA.HI R5, R5, R0, RZ, 0x3 ;  /* 0x0000000005057211 */ /* 0x000fe400078f18ff */
[----:B------:R-:W-:Y:S02]  /*00e0*/  LEA.HI R9, R9, R4, RZ, 0x3 ;  /* 0x0000000409097211 */ /* 0x000fe400078f18ff */
[C---:B------:R-:W-:Y:S01]  /*00f0*/  LOP3.LUT R7, R5.reuse, 0x7ffffff8, RZ, 0xc0, !PT ;  /* 0x7ffffff805077812 */ /* 0x040fe200078ec0ff */
[----:B------:R-:W-:Y:S01]  /*0100*/  IMAD.SHL.U32 R5, R5, 0x4, RZ ;  /* 0x0000000405057824 */ /* 0x000fe200078e00ff */
[----:B------:R-:W-:-:S03]  /*0110*/  LOP3.LUT R9, R9, 0x7ffffff8, RZ, 0xc0, !PT ;  /* 0x7ffffff809097812 */ /* 0x000fc600078ec0ff */
[----:B------:R-:W-:Y:S01]  /*0120*/  IMAD.IADD R7, R0, 0x1, -R7 ;  /* 0x0000000100077824 */ /* 0x000fe200078e0a07 */
[----:B------:R-:W-:Y:S01]  /*0130*/  LOP3.LUT R5, R5, 0xffffffe0, RZ, 0xc0, !PT ;  /* 0xffffffe005057812 */ /* 0x000fe200078ec0ff */
[----:B------:R-:W-:-:S04]  /*0140*/  IMAD.IADD R4, R4, 0x1, -R9 ;  /* 0x0000000104047824 */ /* 0x000fc800078e0a09 */
[--C-:B------:R-:W-:Y:S02]  /*0150*/  IMAD R15, R7, 0x2, R5.reuse ;  /* 0x00000002070f7824 */ /* 0x100fe400078e0205 */
[----:B------:R-:W-:Y:S02]  /*0160*/  IMAD R17, R4, 0x2, R5 ;  /* 0x0000000204117824 */ /* 0x000fe400078e0205 */
[----:B--2---:R-:W-:-:S04]  /*0170*/  IMAD.WIDE R8, R15, 0x4, R2 ;  /* 0x000000040f087825 */ /* 0x004fc800078e0202 */
[----:B------:R-:W-:Y:S01]  /*0180*/  VIADD R13, R15, 0x10 ;  /* 0x000000100f0d7836 */ /* 0x000fe20000000000 */
[----:B------:R-:W2:Y:S01]  /*0190*/  LDG.E.EL R4, desc[UR4][R8.64] ;  /* 0x0000000408047981 */ /* 0x000ea2000c2e1900 */
[----:B------:R-:W-:-:S03]  /*01a0*/  IMAD.WIDE R10, R17, 0x4, R2 ;  /* 0x00000004110a7825 */ /* 0x000fc600078e0202 */
[----:B------:R1:W2:Y:S01]  /*01b0*/  LDG.E.EL R18, desc[UR4][R8.64+0x4] ;  /* 0x0000040408127981 */ /* 0x0002a2000c2e1900 */
[----:B------:R-:W-:-:S03]  /*01c0*/  IMAD.WIDE R12, R13, 0x4, R2 ;  /* 0x000000040d0c7825 */ /* 0x000fc600078e0202 */
[----:B------:R-:W3:Y:S01]  /*01d0*/  LDG.E.EL R16, desc[UR4][R10.64] ;  /* 0x000000040a107981 */ /* 0x000ee2000c2e1900 */
[----:B------:R-:W-:-:S03]  /*01e0*/  VIADD R7, R17, 0x10 ;  /* 0x0000001011077836 */ /* 0x000fc60000000000 */
[----:B------:R-:W3:Y:S01]  /*01f0*/  LDG.E.EL R19, desc[UR4][R10.64+0x4] ;  /* 0x000004040a137981 */ /* 0x000ee2000c2e1900 */
[----:B------:R-:W-:-:S03]  /*0200*/  IMAD.WIDE R6, R7, 0x4, R2 ;  /* 0x0000000407067825 */ /* 0x000fc600078e0202 */
[----:B------:R4:W5:Y:S01]  /*0210*/  LDG.E.EL R5, desc[UR4][R12.64] ;  /* 0x000000040c057981 */ /* 0x000962000c2e1900 */
[----:B------:R-:W-:-:S03]  /*0220*/  VIADD R15, R15, 0x11 ;  /* 0x000000110f0f7836 */ /* 0x000fc60000000000 */
[----:B------:R-:W5:Y:S01]  /*0230*/  LDG.E.EL R6, desc[UR4][R6.64] ;  /* 0x0000000406067981 */ /* 0x000f62000c2e1900 */
[----:B------:R-:W-:Y:S02]  /*0240*/  VIADD R17, R17, 0x11 ;  /* 0x0000001111117836 */ /* 0x000fe40000000000 */
[--C-:B-1----:R-:W-:Y:S01]  /*0250*/  IMAD.WIDE R8, R15, 0x4, R2.reuse ;  /* 0x000000040f087825 */ /* 0x102fe200078e0202 */
[----:B----4-:R-:W1:Y:S03]  /*0260*/  LDC.64 R12, c[0x0][0x218] ;  /* 0x00008600ff0c7b82 */ /* 0x010e660000000a00 */
[----:B------:R-:W-:Y:S02]  /*0270*/  IMAD.WIDE R14, R17, 0x4, R2 ;  /* 0x00000004110e7825 */ /* 0x000fe400078e0202 */
[----:B------:R1:W4:Y:S04]  /*0280*/  LDG.E.EL R2, desc[UR4][R8.64] ;  /* 0x0000000408027981 */ /* 0x000328000c2e1900 */
[----:B------:R-:W4:Y:S01]  /*0290*/  LDG.E.EL R3, desc[UR4][R14.64] ;  /* 0x000000040e037981 */ /* 0x000f22000c2e1900 */
[----:B-1----:R-:W-:Y:S01]  /*02a0*/  IMAD.WIDE R8, R0, 0x4, R12 ;  /* 0x0000000400087825 */ /* 0x002fe200078e020c */
[----:B--2---:R-:W-:-:S02]  /*02b0*/  FSETP.GT.AND P3, PT, R18, R4, PT ;  /* 0x000000041200720b */ /* 0x004fc40003f64000 */
[----:B------:R-:W-:Y:S02]  /*02c0*/  FSETP.NAN.AND P0, PT, R18, R18, PT ;  /* 0x000000121200720b */ /* 0x000fe40003f08000 */
[----:B---3--:R-:W-:Y:S02]  /*02d0*/  FSETP.GT.AND P2, PT, R19, R16, PT ;  /* 0x000000101300720b */ /* 0x008fe40003f44000 */
[----:B-----5:R-:W-:-:S07]  /*02e0*/  FSETP.NAN.AND P4, PT, R5, R5, PT ;  /* 0x000000050500720b */ /* 0x020fce0003f88000 */
[----:B------:R-:W-:Y:S02]  /*02f0*/  @!P3 SEL R18, R18, R4, P0 ;  /* 0x000000041212b207 */ /* 0x000fe40000000000 */
[----:B------:R-:W-:Y:S02]  /*0300*/  FSETP.NAN.AND P1, PT, R6, R6, PT ;  /* 0x000000060600720b */ /* 0x000fe40003f28000 */
[C---:B------:R-:W-:Y:S02]  /*0310*/  FSETP.NAN.AND P5, PT, R19.reuse, R19, PT ;  /* 0x000000131300720b */ /* 0x040fe40003fa8000 */
[----:B------:R-:W-:Y:S02]  /*0320*/  FSETP.GEU.AND P0, PT, R18, R5, PT ;  /* 0x000000051200720b */ /* 0x000fe40003f0e000 */
[----:B------:R-:W-:Y:S02]  /*0330*/  @!P2 SEL R19, R19, R16, P5 ;  /* 0x000000101313a207 */ /* 0x000fe40002800000 */
[----:B------:R-:W-:-:S02]  /*0340*/  @!P4 SEL R5, R5, R18, !P0 ;  /* 0x000000120505c207 */ /* 0x000fc40004000000 */
[----:B------:R-:W-:Y:S02]  /*0350*/  FSETP.GEU.AND P4, PT, R19, R6, PT ;  /* 0x000000061300720b */ /* 0x000fe40003f8e000 */
[----:B------:R-:W-:Y:S02]  /*0360*/  SEL R4, RZ, 0x1, !P3 ;  /* 0x00000001ff047807 */ /* 0x000fe40005800000 */
[----:B------:R-:W-:Y:S02]  /*0370*/  SEL R7, RZ, 0x1, !P2 ;  /* 0x00000001ff077807 */ /* 0x000fe40005000000 */
[----:B----4-:R-:W-:Y:S02]  /*0380*/  FSETP.NAN.AND P3, PT, R2, R2, PT ;  /* 0x000000020200720b */ /* 0x010fe40003f68000 */
[----:B------:R-:W-:Y:S02]  /*0390*/  FSETP.NAN.AND P2, PT, R3, R3, PT ;  /* 0x000000030300720b */ /* 0x000fe40003f48000 */
[----:B------:R-:W-:-:S02]  /*03a0*/  @!P1 SEL R6, R6, R19, !P4 ;  /* 0x0000001306069207 */ /* 0x000fc40006000000 */
[----:B------:R-:W-:Y:S02]  /*03b0*/  SEL R4, R4, 0x2, P0 ;  /* 0x0000000204047807 */ /* 0x000fe40000000000 */
[----:B------:R-:W-:Y:S02]  /*03c0*/  SEL R7, R7, 0x2, P4 ;  /* 0x0000000207077807 */ /* 0x000fe40002000000 */
[----:B------:R-:W-:Y:S02]  /*03d0*/  FSETP.GEU.AND P1, PT, R5, R2, PT ;  /* 0x000000020500720b */ /* 0x000fe40003f2e000 */
[----:B------:R-:W-:Y:S02]  /*03e0*/  FSETP.GEU.AND P0, PT, R6, R3, PT ;  /* 0x000000030600720b */ /* 0x000fe40003f0e000 */
[----:B------:R-:W-:Y:S02]  /*03f0*/  SEL R4, R4, 0x3, P1 ;  /* 0x0000000304047807 */ /* 0x000fe40000800000 */
[----:B------:R-:W-:-:S02]  /*0400*/  SEL R7, R7, 0x3, P0 ;  /* 0x0000000307077807 */ /* 0x000fc40000000000 */
[----:B------:R-:W-:Y:S02]  /*0410*/  IADD3 R10, P4, R0, UR6, RZ ;  /* 0x00000006000a7c10 */ /* 0x000fe4000ff9e0ff */
[----:B------:R-:W-:Y:S01]  /*0420*/  @!P3 SEL R2, R2, R5, !P1 ;  /* 0x000000050202b207 */ /* 0x000fe20004800000 */
[----:B------:R-:W-:Y:S01]  /*0430*/  IMAD R7, R7, 0x100, R4 ;  /* 0x0000010007077824 */ /* 0x000fe200078e0204 */
[----:B------:R-:W-:Y:S02]  /*0440*/  @!P2 SEL R3, R3, R6, !P0 ;  /* 0x000000060303a207 */ /* 0x000fe40004000000 */
[----:B------:R-:W-:-:S03]  /*0450*/  LEA.HI.X.SX32 R11, R0, UR7, 0x1, P4 ;  /* 0x00000007000b7c11 */ /* 0x000fc6000a0f0eff */
[----:B------:R-:W-:Y:S04]  /*0460*/  STG.E.64 desc[UR4][R8.64], R2 ;  /* 0x0000000208007986 */ /* 0x000fe8000c101b04 */
[----:B------:R-:W-:Y:S01]  /*0470*/  STG.E.U16 desc[UR4][R10.64], R7 ;  /* 0x000000070a007986 */ /* 0x000fe2000c101504 */
[----:B------:R-:W-:Y:S05]  /*0480*/  EXIT ;  /* 0x000000000000794d */ /* 0x000fea0003800000 */
.L_x_0:
[----:B------:R-:W-:-:S00]  /*0490*/  BRA `(.L_x_0) ;  /* 0xfffffffc00fc7947 */ /* 0x000fc0000383ffff */
[----:B------:R-:W-:-:S00]  /*04a0*/  NOP ;  /* 0x0000000000007918 */ /* 0x000fc00000000000 */
        /* <DEDUP_REMOVED lines=13> */
.L_x_1:


//--------------------- .nv.constant0.triton_poi_fused_max_pool2d_with_indices_14 --------------------------
	.section	.nv.constant0.triton_poi_fused_max_pool2d_with_indices_14,"a",@progbits
	.sectionflags	@""
	.align	4
.nv.constant0.triton_poi_fused_max_pool2d_with_indices_14:
	.zero		556
